//
// Generated by NVIDIA NVVM Compiler
//
// Compiler Build ID: CL-36424714
// Cuda compilation tools, release 13.0, V13.0.88
// Based on NVVM 20.0.0
//

.version 9.0
.target sm_100
.address_size 64

	// .globl	_Z7hilbertPf
.global .attribute(.managed) .align 4 .b8 vector_a[256];

.visible .entry _Z7hilbertPf(
	.param .u64 .ptr .align 1 _Z7hilbertPf_param_0
)
{
	.reg .b32 	%r<13>;
	.reg .b32 	%f<3>;
	.reg .b64 	%rd<5>;

	ld.param.u64 	%rd1, [_Z7hilbertPf_param_0];
	cvta.to.global.u64 	%rd2, %rd1;
	mov.u32 	%r1, %tid.x;
	mov.u32 	%r2, %ntid.x;
	mov.u32 	%r3, %ctaid.x;
	mad.lo.s32 	%r4, %r2, %r3, %r1;
	mov.u32 	%r5, %tid.y;
	mov.u32 	%r6, %ntid.y;
	mov.u32 	%r7, %ctaid.y;
	mad.lo.s32 	%r8, %r6, %r7, %r5;
	add.s32 	%r9, %r4, %r8;
	add.s32 	%r10, %r9, 1;
	cvt.rn.f32.s32 	%f1, %r10;
	rcp.rn.f32 	%f2, %f1;
	shl.b32 	%r11, %r8, 3;
	add.s32 	%r12, %r11, %r4;
	mul.wide.s32 	%rd3, %r12, 4;
	add.s64 	%rd4, %rd2, %rd3;
	st.global.f32 	[%rd4], %f2;
	ret;

}


// ===== COMPILED SASS (sm_100) =====

	.target	sm_100

	.elftype	@"ET_EXEC"


//--------------------- .note.nv.tkinfo           --------------------------
	.section	.note.nv.tkinfo,"",@"SHT_NOTE"
	.sectionflags	@"SHF_NOTE_NV_TKINFO"
	.tkinfo
        /*0018*/ 	.word	0x00000002
        /*0030*/ 	.string	""
        /*0030*/ 	.string	"ptxas"
        /*0030*/ 	.string	"Cuda compilation tools, release 13.0, V13.0.88"
        /*0030*/ 	.string	"Build cuda_13.0.r13.0/compiler.36424714_0"
        /*0030*/ 	.string	"-arch sm_100 -m 64 "



//--------------------- .note.nv.cuinfo           --------------------------
	.section	.note.nv.cuinfo,"",@"SHT_NOTE"
	.sectionflags	@"SHF_NOTE_NV_CUINFO"
        /*0018*/ 	.short	0x0002
        /*001a*/ 	.short	0x0064
        /*001c*/ 	.short	0x0082
	.zero		2


//--------------------- .nv.info                  --------------------------
	.section	.nv.info,"",@"SHT_CUDA_INFO"
	.align	4


	//----- nvinfo : EIATTR_REGCOUNT
	.align		4
        /*0000*/ 	.byte	0x04, 0x2f
        /*0002*/ 	.short	(.L_2 - .L_1)
	.align		4
.L_1:
        /*0004*/ 	.word	index@(_Z7hilbertPf)
        /*0008*/ 	.word	0x0000000f


	//----- nvinfo : EIATTR_FRAME_SIZE
	.align		4
.L_2:
        /*000c*/ 	.byte	0x04, 0x11
        /*000e*/ 	.short	(.L_4 - .L_3)
	.align		4
.L_3:
        /*0010*/ 	.word	index@($__internal_0_$__cuda_sm20_rcp_rn_f32_slowpath)
        /*0014*/ 	.word	0x00000000


	//----- nvinfo : EIATTR_FRAME_SIZE
	.align		4
.L_4:
        /*0018*/ 	.byte	0x04, 0x11
        /*001a*/ 	.short	(.L_6 - .L_5)
	.align		4
.L_5:
        /*001c*/ 	.word	index@(_Z7hilbertPf)
        /*0020*/ 	.word	0x00000000


	//----- nvinfo : EIATTR_MIN_STACK_SIZE
	.align		4
.L_6:
        /*0024*/ 	.byte	0x04, 0x12
        /*0026*/ 	.short	(.L_8 - .L_7)
	.align		4
.L_7:
        /*0028*/ 	.word	index@(_Z7hilbertPf)
        /*002c*/ 	.word	0x00000000
.L_8:


//--------------------- .nv.compat                --------------------------
	.section	.nv.compat,"",@"SHT_CUDA_COMPAT_INFO"
	.align	4
        /*0000*/ 	.byte	0x02, 0x09, 0x00, 0x00, 0x02, 0x02, 0x01, 0x00, 0x02, 0x05, 0x05, 0x00, 0x03, 0x07, 0x01, 0x01
        /*0010*/ 	.byte	0x02, 0x03, 0x00, 0x00, 0x02, 0x06, 0x01, 0x00, 0x04, 0x0b, 0x08, 0x00, 0x09, 0x00, 0x00, 0x00
        /*0020*/ 	.byte	0x00, 0x00, 0x00, 0x00


//--------------------- .nv.info._Z7hilbertPf     --------------------------
	.section	.nv.info._Z7hilbertPf,"",@"SHT_CUDA_INFO"
	.sectionflags	@""
	.align	4


	//----- nvinfo : EIATTR_CUDA_API_VERSION
	.align		4
        /*0000*/ 	.byte	0x04, 0x37
        /*0002*/ 	.short	(.L_10 - .L_9)
.L_9:
        /*0004*/ 	.word	0x00000082


	//----- nvinfo : EIATTR_KPARAM_INFO
	.align		4
.L_10:
        /*0008*/ 	.byte	0x04, 0x17
        /*000a*/ 	.short	(.L_12 - .L_11)
.L_11:
        /*000c*/ 	.word	0x00000000
        /*0010*/ 	.short	0x0000
        /*0012*/ 	.short	0x0000
        /*0014*/ 	.byte	0x00, 0xf5, 0x21, 0x00


	//----- nvinfo : EIATTR_SPARSE_MMA_MASK
	.align		4
.L_12:
        /*0018*/ 	.byte	0x03, 0x50
        /*001a*/ 	.short	0x0000


	//----- nvinfo : EIATTR_MAXREG_COUNT
	.align		4
        /*001c*/ 	.byte	0x03, 0x1b
        /*001e*/ 	.short	0x00ff


	//----- nvinfo : EIATTR_MERCURY_ISA_VERSION
	.align		4
        /*0020*/ 	.byte	0x03, 0x5f
        /*0022*/ 	.short	0x0101


	//----- nvinfo : EIATTR_VRC_CTA_INIT_COUNT
	.align		4
        /*0024*/ 	.byte	0x02, 0x4a
	.zero		1
	.zero		1


	//----- nvinfo : EIATTR_EXIT_INSTR_OFFSETS
	.align		4
        /*0028*/ 	.byte	0x04, 0x1c
        /*002a*/ 	.short	(.L_14 - .L_13)


	//   ....[0]....
.L_13:
        /*002c*/ 	.word	0x000001d0


	//----- nvinfo : EIATTR_CRS_STACK_SIZE
	.align		4
.L_14:
        /*0030*/ 	.byte	0x04, 0x1e
        /*0032*/ 	.short	(.L_16 - .L_15)
.L_15:
        /*0034*/ 	.word	0x00000000


	//----- nvinfo : EIATTR_CBANK_PARAM_SIZE
	.align		4
.L_16:
        /*0038*/ 	.byte	0x03, 0x19
        /*003a*/ 	.short	0x0008


	//----- nvinfo : EIATTR_PARAM_CBANK
	.align		4
        /*003c*/ 	.byte	0x04, 0x0a
        /*003e*/ 	.short	(.L_18 - .L_17)
	.align		4
.L_17:
        /*0040*/ 	.word	index@(.nv.constant0._Z7hilbertPf)
        /*0044*/ 	.short	0x0380
        /*0046*/ 	.short	0x0008


	//----- nvinfo : EIATTR_SW_WAR
	.align		4
.L_18:
        /*0048*/ 	.byte	0x04, 0x36
        /*004a*/ 	.short	(.L_20 - .L_19)
.L_19:
        /*004c*/ 	.word	0x00000008
.L_20:


//--------------------- .nv.callgraph             --------------------------
	.section	.nv.callgraph,"",@"SHT_CUDA_CALLGRAPH"
	.align	4
	.sectionentsize	8
	.align		4
        /*0000*/ 	.word	0x00000000
	.align		4
        /*0004*/ 	.word	0xffffffff
	.align		4
        /*0008*/ 	.word	0x00000000
	.align		4
        /*000c*/ 	.word	0xfffffffe
	.align		4
        /*0010*/ 	.word	0x00000000
	.align		4
        /*0014*/ 	.word	0xfffffffd
	.align		4
        /*0018*/ 	.word	0x00000000
	.align		4
        /*001c*/ 	.word	0xfffffffc


//--------------------- .nv.constant4             --------------------------
	.section	.nv.constant4,"a",@progbits
	.align	8
	.align		8
.nv.constant4:
        /*0000*/ 	.dword	vector_a


//--------------------- .text._Z7hilbertPf        --------------------------
	.section	.text._Z7hilbertPf,"ax",@progbits
	.align	128
        .global         _Z7hilbertPf
        .type           _Z7hilbertPf,@function
        .size           _Z7hilbertPf,(.L_x_8 - _Z7hilbertPf)
        .other          _Z7hilbertPf,@"STO_CUDA_ENTRY STV_DEFAULT"
_Z7hilbertPf:
.text._Z7hilbertPf:
[----:B------:R-:W-:Y:S01]  /*0000*/  LDC R1, c[0x0][0x37c] ;  /* 0x0000df00ff017b82 */ /* 0x000fe20000000800 */
[----:B------:R-:W0:Y:S01]  /*0010*/  S2R R3, SR_TID.X ;  /* 0x0000000000037919 */ /* 0x000e220000002100 */
[----:B------:R-:W0:Y:S01]  /*0020*/  LDCU UR4, c[0x0][0x360] ;  /* 0x00006c00ff0477ac */ /* 0x000e220008000800 */
[----:B------:R-:W-:Y:S01]  /*0030*/  BSSY.RECONVERGENT B0, `(.L_x_0) ;  /* 0x0000015000007945 */ /* 0x000fe20003800200 */
[----:B------:R-:W0:Y:S01]  /*0040*/  S2R R0, SR_CTAID.X ;  /* 0x0000000000007919 */ /* 0x000e220000002500 */
[----:B------:R-:W1:Y:S01]  /*0050*/  LDCU UR5, c[0x0][0x364] ;  /* 0x00006c80ff0577ac */ /* 0x000e620008000800 */
[----:B------:R-:W1:Y:S01]  /*0060*/  S2R R4, SR_TID.Y ;  /* 0x0000000000047919 */ /* 0x000e620000002200 */
[----:B------:R-:W1:Y:S01]  /*0070*/  S2R R5, SR_CTAID.Y ;  /* 0x0000000000057919 */ /* 0x000e620000002600 */
[----:B0-----:R-:W-:Y:S02]  /*0080*/  IMAD R3, R0, UR4, R3 ;  /* 0x0000000400037c24 */ /* 0x001fe4000f8e0203 */
[----:B-1----:R-:W-:Y:S01]  /*0090*/  IMAD R4, R5, UR5, R4 ;  /* 0x0000000505047c24 */ /* 0x002fe2000f8e0204 */
[----:B------:R-:W0:Y:S04]  /*00a0*/  LDCU.64 UR4, c[0x0][0x358] ;  /* 0x00006b00ff0477ac */ /* 0x000e280008000a00 */
[----:B------:R-:W-:-:S04]  /*00b0*/  IADD3 R0, PT, PT, R3, 0x1, R4 ;  /* 0x0000000103007810 */ /* 0x000fc80007ffe004 */
[----:B------:R-:W-:-:S05]  /*00c0*/  I2FP.F32.S32 R0, R0 ;  /* 0x0000000000007245 */ /* 0x000fca0000201400 */
[----:B------:R-:W-:-:S05]  /*00d0*/  VIADD R2, R0, 0x1800000 ;  /* 0x0180000000027836 */ /* 0x000fca0000000000 */
[----:B------:R-:W-:-:S04]  /*00e0*/  LOP3.LUT R2, R2, 0x7f800000, RZ, 0xc0, !PT ;  /* 0x7f80000002027812 */ /* 0x000fc800078ec0ff */
[----:B------:R-:W-:-:S13]  /*00f0*/  ISETP.GT.U32.AND P0, PT, R2, 0x1ffffff, PT ;  /* 0x01ffffff0200780c */ /* 0x000fda0003f04070 */
[----:B0-----:R-:W-:Y:S05]  /*0100*/  @P0 BRA `(.L_x_1) ;  /* 0x00000000000c0947 */ /* 0x001fea0003800000 */
[----:B------:R-:W-:-:S07]  /*0110*/  MOV R6, 0x130 ;  /* 0x0000013000067802 */ /* 0x000fce0000000f00 */
[----:B------:R-:W-:Y:S05]  /*0120*/  CALL.REL.NOINC `($__internal_0_$__cuda_sm20_rcp_rn_f32_slowpath) ;  /* 0x00000000002c7944 */ /* 0x000fea0003c00000 */
[----:B------:R-:W-:Y:S05]  /*0130*/  BRA `(.L_x_2) ;  /* 0x0000000000107947 */ /* 0x000fea0003800000 */
.L_x_1:
[----:B------:R-:W0:Y:S02]  /*0140*/  MUFU.RCP R5, R0 ;  /* 0x0000000000057308 */ /* 0x000e240000001000 */
[----:B0-----:R-:W-:-:S04]  /*0150*/  FFMA R2, R0, R5, -1 ;  /* 0xbf80000000027423 */ /* 0x001fc80000000005 */
[----:B------:R-:W-:-:S04]  /*0160*/  FADD.FTZ R2, -R2, -RZ ;  /* 0x800000ff02027221 */ /* 0x000fc80000010100 */
[----:B------:R-:W-:-:S07]  /*0170*/  FFMA R5, R5, R2, R5 ;  /* 0x0000000205057223 */ /* 0x000fce0000000005 */
.L_x_2:
[----:B------:R-:W-:Y:S05]  /*0180*/  BSYNC.RECONVERGENT B0 ;  /* 0x0000000000007941 */ /* 0x000fea0003800200 */
.L_x_0:
[----:B------:R-:W0:Y:S01]  /*0190*/  LDC.64 R6, c[0x0][0x380] ;  /* 0x0000e000ff067b82 */ /* 0x000e220000000a00 */
[----:B------:R-:W-:-:S04]  /*01a0*/  IMAD R3, R4, 0x8, R3 ;  /* 0x0000000804037824 */ /* 0x000fc800078e0203 */
[----:B0-----:R-:W-:-:S05]  /*01b0*/  IMAD.WIDE R2, R3, 0x4, R6 ;  /* 0x0000000403027825 */ /* 0x001fca00078e0206 */
[----:B------:R-:W-:Y:S01]  /*01c0*/  STG.E desc[UR4][R2.64], R5 ;  /* 0x0000000502007986 */ /* 0x000fe2000c101904 */
[----:B------:R-:W-:Y:S05]  /*01d0*/  EXIT ;  /* 0x000000000000794d */ /* 0x000fea0003800000 */
        .weak           $__internal_0_$__cuda_sm20_rcp_rn_f32_slowpath
        .type           $__internal_0_$__cuda_sm20_rcp_rn_f32_slowpath,@function
        .size           $__internal_0_$__cuda_sm20_rcp_rn_f32_slowpath,(.L_x_8 - $__internal_0_$__cuda_sm20_rcp_rn_f32_slowpath)
$__internal_0_$__cuda_sm20_rcp_rn_f32_slowpath:
[----:B------:R-:W-:Y:S01]  /*01e0*/  IMAD.SHL.U32 R2, R0, 0x2, RZ ;  /* 0x0000000200027824 */ /* 0x000fe200078e00ff */
[----:B------:R-:W-:Y:S04]  /*01f0*/  BSSY.RECONVERGENT B1, `(.L_x_3) ;  /* 0x0000030000017945 */ /* 0x000fe80003800200 */
[----:B------:R-:W-:-:S04]  /*0200*/  SHF.R.U32.HI R2, RZ, 0x18, R2 ;  /* 0x00000018ff027819 */ /* 0x000fc80000011602 */
[----:B------:R-:W-:-:S13]  /*0210*/  ISETP.NE.U32.AND P0, PT, R2, RZ, PT ;  /* 0x000000ff0200720c */ /* 0x000fda0003f05070 */
[----:B------:R-:W-:Y:S05]  /*0220*/  @P0 BRA `(.L_x_4) ;  /* 0x0000000000280947 */ /* 0x000fea0003800000 */
[----:B------:R-:W-:-:S05]  /*0230*/  IMAD.SHL.U32 R2, R0, 0x2, RZ ;  /* 0x0000000200027824 */ /* 0x000fca00078e00ff */
[----:B------:R-:W-:-:S13]  /*0240*/  ISETP.NE.AND P0, PT, R2, RZ, PT ;  /* 0x000000ff0200720c */ /* 0x000fda0003f05270 */
[----:B------:R-:W-:Y:S01]  /*0250*/  @P0 FFMA R7, R0, 1.84467440737095516160e+19, RZ ;  /* 0x5f80000000070823 */ /* 0x000fe200000000ff */
[----:B------:R-:W-:Y:S08]  /*0260*/  @!P0 MUFU.RCP R5, R0 ;  /* 0x0000000000058308 */ /* 0x000ff00000001000 */
[----:B------:R-:W0:Y:S02]  /*0270*/  @P0 MUFU.RCP R2, R7 ;  /* 0x0000000700020308 */ /* 0x000e240000001000 */
[----:B0-----:R-:W-:-:S04]  /*0280*/  @P0 FFMA R8, R7, R2, -1 ;  /* 0xbf80000007080423 */ /* 0x001fc80000000002 */
[----:B------:R-:W-:-:S04]  /*0290*/  @P0 FADD.FTZ R9, -R8, -RZ ;  /* 0x800000ff08090221 */ /* 0x000fc80000010100 */
[----:B------:R-:W-:-:S04]  /*02a0*/  @P0 FFMA R2, R2, R9, R2 ;  /* 0x0000000902020223 */ /* 0x000fc80000000002 */
[----:B------:R-:W-:Y:S01]  /*02b0*/  @P0 FFMA R5, R2, 1.84467440737095516160e+19, RZ ;  /* 0x5f80000002050823 */ /* 0x000fe200000000ff */
[----:B------:R-:W-:Y:S06]  /*02c0*/  BRA `(.L_x_5) ;  /* 0x0000000000887947 */ /* 0x000fec0003800000 */
.L_x_4:
[----:B------:R-:W-:-:S05]  /*02d0*/  VIADD R5, R2, 0xffffff03 ;  /* 0xffffff0302057836 */ /* 0x000fca0000000000 */
[----:B------:R-:W-:-:S13]  /*02e0*/  ISETP.GT.U32.AND P0, PT, R5, 0x1, PT ;  /* 0x000000010500780c */ /* 0x000fda0003f04070 */
[----:B------:R-:W-:Y:S05]  /*02f0*/  @P0 BRA `(.L_x_6) ;  /* 0x0000000000780947 */ /* 0x000fea0003800000 */
[----:B------:R-:W-:Y:S01]  /*0300*/  LOP3.LUT R7, R0, 0x7fffff, RZ, 0xc0, !PT ;  /* 0x007fffff00077812 */ /* 0x000fe200078ec0ff */
[----:B------:R-:W-:-:S03]  /*0310*/  IMAD.MOV.U32 R12, RZ, RZ, 0x3 ;  /* 0x00000003ff0c7424 */ /* 0x000fc600078e00ff */
[----:B------:R-:W-:Y:S02]  /*0320*/  LOP3.LUT R7, R7, 0x3f800000, RZ, 0xfc, !PT ;  /* 0x3f80000007077812 */ /* 0x000fe400078efcff */
[----:B------:R-:W-:Y:S02]  /*0330*/  SHF.L.U32 R11, R12, R5, RZ ;  /* 0x000000050c0b7219 */ /* 0x000fe400000006ff */
[----:B------:R-:W0:Y:S02]  /*0340*/  MUFU.RCP R8, R7 ;  /* 0x0000000700087308 */ /* 0x000e240000001000 */
[----:B0-----:R-:W-:-:S04]  /*0350*/  FFMA R9, R7, R8, -1 ;  /* 0xbf80000007097423 */ /* 0x001fc80000000008 */
[----:B------:R-:W-:-:S04]  /*0360*/  FADD.FTZ R9, -R9, -RZ ;  /* 0x800000ff09097221 */ /* 0x000fc80000010100 */
[CCC-:B------:R-:W-:Y:S01]  /*0370*/  FFMA.RM R10, R8.reuse, R9.reuse, R8.reuse ;  /* 0x00000009080a7223 */ /* 0x1c0fe20000004008 */
[----:B------:R-:W-:-:S04]  /*0380*/  FFMA.RP R9, R8, R9, R8 ;  /* 0x0000000908097223 */ /* 0x000fc80000008008 */
[C---:B------:R-:W-:Y:S02]  /*0390*/  LOP3.LUT R8, R10.reuse, 0x7fffff, RZ, 0xc0, !PT ;  /* 0x007fffff0a087812 */ /* 0x040fe400078ec0ff */
[----:B------:R-:W-:Y:S02]  /*03a0*/  FSETP.NEU.FTZ.AND P0, PT, R10, R9, PT ;  /* 0x000000090a00720b */ /* 0x000fe40003f1d000 */
[----:B------:R-:W-:Y:S02]  /*03b0*/  LOP3.LUT R8, R8, 0x800000, RZ, 0xfc, !PT ;  /* 0x0080000008087812 */ /* 0x000fe400078efcff */
[----:B------:R-:W-:Y:S02]  /*03c0*/  SEL R9, RZ, 0xffffffff, !P0 ;  /* 0xffffffffff097807 */ /* 0x000fe40004000000 */
[----:B------:R-:W-:-:S03]  /*03d0*/  LOP3.LUT R10, R11, R8, RZ, 0xc0, !PT ;  /* 0x000000080b0a7212 */ /* 0x000fc600078ec0ff */
[----:B------:R-:W-:Y:S01]  /*03e0*/  IMAD.MOV R9, RZ, RZ, -R9 ;  /* 0x000000ffff097224 */ /* 0x000fe200078e0a09 */
[----:B------:R-:W-:-:S04]  /*03f0*/  SHF.R.U32.HI R10, RZ, R5, R10 ;  /* 0x00000005ff0a7219 */ /* 0x000fc8000001160a */
[----:B------:R-:W-:Y:S02]  /*0400*/  LOP3.LUT P1, RZ, R9, R5, R8, 0xf8, !PT ;  /* 0x0000000509ff7212 */ /* 0x000fe4000782f808 */
[C---:B------:R-:W-:Y:S02]  /*0410*/  LOP3.LUT P0, RZ, R10.reuse, 0x1, RZ, 0xc0, !PT ;  /* 0x000000010aff7812 */ /* 0x040fe4000780c0ff */
[----:B------:R-:W-:-:S04]  /*0420*/  LOP3.LUT P2, RZ, R10, 0x2, RZ, 0xc0, !PT ;  /* 0x000000020aff7812 */ /* 0x000fc8000784c0ff */
[----:B------:R-:W-:Y:S02]  /*0430*/  PLOP3.LUT P0, PT, P0, P1, P2, 0xe0, 0x0 ;  /* 0x000000000000781c */ /* 0x000fe40000703c20 */
[----:B------:R-:W-:Y:S02]  /*0440*/  LOP3.LUT P1, RZ, R0, 0x7fffff, RZ, 0xc0, !PT ;  /* 0x007fffff00ff7812 */ /* 0x000fe4000782c0ff */
[----:B------:R-:W-:-:S05]  /*0450*/  SEL R5, RZ, 0x1, !P0 ;  /* 0x00000001ff057807 */ /* 0x000fca0004000000 */
[----:B------:R-:W-:-:S05]  /*0460*/  IMAD.MOV R5, RZ, RZ, -R5 ;  /* 0x000000ffff057224 */ /* 0x000fca00078e0a05 */
[----:B------:R-:W-:Y:S01]  /*0470*/  ISETP.GE.AND P0, PT, R5, RZ, PT ;  /* 0x000000ff0500720c */ /* 0x000fe20003f06270 */
[----:B------:R-:W-:-:S05]  /*0480*/  VIADD R5, R2, 0xffffff04 ;  /* 0xffffff0402057836 */ /* 0x000fca0000000000 */
[----:B------:R-:W-:-:S07]  /*0490*/  SHF.R.U32.HI R5, RZ, R5, R8 ;  /* 0x00000005ff057219 */ /* 0x000fce0000011608 */
[----:B------:R-:W-:-:S04]  /*04a0*/  @!P0 VIADD R5, R5, 0x1 ;  /* 0x0000000105058836 */ /* 0x000fc80000000000 */
[----:B------:R-:W-:-:S05]  /*04b0*/  @!P1 IMAD.SHL.U32 R5, R5, 0x2, RZ ;  /* 0x0000000205059824 */ /* 0x000fca00078e00ff */
[----:B------:R-:W-:Y:S01]  /*04c0*/  LOP3.LUT R5, R5, 0x80000000, R0, 0xf8, !PT ;  /* 0x8000000005057812 */ /* 0x000fe200078ef800 */
[----:B------:R-:W-:Y:S06]  /*04d0*/  BRA `(.L_x_5) ;  /* 0x0000000000047947 */ /* 0x000fec0003800000 */
.L_x_6:
[----:B------:R0:W1:Y:S02]  /*04e0*/  MUFU.RCP R5, R0 ;  /* 0x0000000000057308 */ /* 0x0000640000001000 */
.L_x_5:
[----:B------:R-:W-:Y:S05]  /*04f0*/  BSYNC.RECONVERGENT B1 ;  /* 0x0000000000017941 */ /* 0x000fea0003800200 */
.L_x_3:
[----:B------:R-:W-:-:S04]  /*0500*/  IMAD.MOV.U32 R7, RZ, RZ, 0x0 ;  /* 0x00000000ff077424 */ /* 0x000fc800078e00ff */
[----:B01----:R-:W-:Y:S05]  /*0510*/  RET.REL.NODEC R6 `(_Z7hilbertPf) ;  /* 0xfffffff806b87950 */ /* 0x003fea0003c3ffff */
.L_x_7:
[----:B------:R-:W-:-:S00]  /*0520*/  BRA `(.L_x_7) ;  /* 0xfffffffc00fc7947 */ /* 0x000fc0000383ffff */
[----:B------:R-:W-:-:S00]  /*0530*/  NOP ;  /* 0x0000000000007918 */ /* 0x000fc00000000000 */
        /* <DEDUP_REMOVED lines=12> */
.L_x_8:


//--------------------- .nv.shared.reserved.0     --------------------------
	.section	.nv.shared.reserved.0,"aw",@nobits
	.weak		__nv_reservedSMEM_offset_0_alias
	.size		__nv_reservedSMEM_offset_0_alias, 0, 64
	.other		__nv_reservedSMEM_offset_0_alias,@"STO_CUDA_RESERVED_SHARED STV_DEFAULT"
__nv_reservedSMEM_offset_0_alias:
	.zero		0
	.zero		64


//--------------------- .nv.global                --------------------------
	.section	.nv.global,"aw",@nobits
	.align	4
.nv.global:
	.type		vector_a,@object
	.size		vector_a,(.L_0 - vector_a)
	.other		vector_a,@"STV_DEFAULT STO_CUDA_MANAGED"
vector_a:
	.zero		256
.L_0:


//--------------------- .nv.constant0._Z7hilbertPf --------------------------
	.section	.nv.constant0._Z7hilbertPf,"a",@progbits
	.sectionflags	@""
	.align	4
.nv.constant0._Z7hilbertPf:
	.zero		904


//--------------------- SYMBOLS --------------------------

	.type		.nv.reservedSmem.offset0,@object
	.size		.nv.reservedSmem.offset0,0x4
